//
// Generated by NVIDIA NVVM Compiler
//
// Compiler Build ID: CL-36424714
// Cuda compilation tools, release 13.0, V13.0.88
// Based on NVVM 20.0.0
//

.version 9.0
.target sm_100
.address_size 64

	// .globl	_Z10hello_cudav
.extern .func  (.param .b32 func_retval0) vprintf
(
	.param .b64 vprintf_param_0,
	.param .b64 vprintf_param_1
)
;
.global .align 1 .b8 $str[35] = {72, 101, 108, 108, 111, 32, 87, 111, 114, 108, 100, 32, 102, 114, 111, 109, 32, 71, 80, 85, 33, 32, 40, 84, 104, 114, 101, 97, 100, 32, 37, 100, 41, 10};

.visible .entry _Z10hello_cudav()
{
	.local .align 8 .b8 	__local_depot0[8];
	.reg .b64 	%SP;
	.reg .b64 	%SPL;
	.reg .b32 	%r<4>;
	.reg .b64 	%rd<5>;

	mov.u64 	%SPL, __local_depot0;
	cvta.local.u64 	%SP, %SPL;
	add.u64 	%rd1, %SP, 0;
	add.u64 	%rd2, %SPL, 0;
	mov.u32 	%r1, %tid.x;
	st.local.u32 	[%rd2], %r1;
	mov.u64 	%rd3, $str;
	cvta.global.u64 	%rd4, %rd3;
	{ // callseq 0, 0
	.param .b64 param0;
	st.param.b64 	[param0], %rd4;
	.param .b64 param1;
	st.param.b64 	[param1], %rd1;
	.param .b32 retval0;
	call.uni (retval0), 
	vprintf, 
	(
	param0, 
	param1
	);
	ld.param.b32 	%r2, [retval0];
	} // callseq 0
	ret;

}


// ===== COMPILED SASS (sm_100) =====

	.target	sm_100

	.elftype	@"ET_EXEC"


//--------------------- .note.nv.tkinfo           --------------------------
	.section	.note.nv.tkinfo,"",@"SHT_NOTE"
	.sectionflags	@"SHF_NOTE_NV_TKINFO"
	.tkinfo
        /*0018*/ 	.word	0x00000002
        /*0030*/ 	.string	""
        /*0030*/ 	.string	"ptxas"
        /*0030*/ 	.string	"Cuda compilation tools, release 13.0, V13.0.88"
        /*0030*/ 	.string	"Build cuda_13.0.r13.0/compiler.36424714_0"
        /*0030*/ 	.string	"-arch sm_100 -m 64 "



//--------------------- .note.nv.cuinfo           --------------------------
	.section	.note.nv.cuinfo,"",@"SHT_NOTE"
	.sectionflags	@"SHF_NOTE_NV_CUINFO"
        /*0018*/ 	.short	0x0002
        /*001a*/ 	.short	0x0064
        /*001c*/ 	.short	0x0082
	.zero		2


//--------------------- .nv.info                  --------------------------
	.section	.nv.info,"",@"SHT_CUDA_INFO"
	.align	4


	//----- nvinfo : EIATTR_REGCOUNT
	.align		4
        /*0000*/ 	.byte	0x04, 0x2f
        /*0002*/ 	.short	(.L_2 - .L_1)
	.align		4
.L_1:
        /*0004*/ 	.word	index@(_Z10hello_cudav)
        /*0008*/ 	.word	0x00000018


	//----- nvinfo : EIATTR_FRAME_SIZE
	.align		4
.L_2:
        /*000c*/ 	.byte	0x04, 0x11
        /*000e*/ 	.short	(.L_4 - .L_3)
	.align		4
.L_3:
        /*0010*/ 	.word	index@(_Z10hello_cudav)
        /*0014*/ 	.word	0x00000008


	//----- nvinfo : EIATTR_MIN_STACK_SIZE
	.align		4
.L_4:
        /*0018*/ 	.byte	0x04, 0x12
        /*001a*/ 	.short	(.L_6 - .L_5)
	.align		4
.L_5:
        /*001c*/ 	.word	index@(_Z10hello_cudav)
        /*0020*/ 	.word	0x00000008
.L_6:


//--------------------- .nv.compat                --------------------------
	.section	.nv.compat,"",@"SHT_CUDA_COMPAT_INFO"
	.align	4
        /*0000*/ 	.byte	0x02, 0x09, 0x00, 0x00, 0x02, 0x02, 0x01, 0x00, 0x02, 0x05, 0x05, 0x00, 0x03, 0x07, 0x01, 0x01
        /*0010*/ 	.byte	0x02, 0x03, 0x00, 0x00, 0x02, 0x06, 0x01, 0x00, 0x04, 0x0b, 0x08, 0x00, 0x09, 0x00, 0x00, 0x00
        /*0020*/ 	.byte	0x00, 0x00, 0x00, 0x00


//--------------------- .nv.info._Z10hello_cudav  --------------------------
	.section	.nv.info._Z10hello_cudav,"",@"SHT_CUDA_INFO"
	.sectionflags	@""
	.align	4


	//----- nvinfo : EIATTR_CUDA_API_VERSION
	.align		4
        /*0000*/ 	.byte	0x04, 0x37
        /*0002*/ 	.short	(.L_8 - .L_7)
.L_7:
        /*0004*/ 	.word	0x00000082


	//----- nvinfo : EIATTR_SPARSE_MMA_MASK
	.align		4
.L_8:
        /*0008*/ 	.byte	0x03, 0x50
        /*000a*/ 	.short	0x0000


	//----- nvinfo : EIATTR_MAXREG_COUNT
	.align		4
        /*000c*/ 	.byte	0x03, 0x1b
        /*000e*/ 	.short	0x00ff


	//----- nvinfo : EIATTR_EXTERNS
	.align		4
        /*0010*/ 	.byte	0x04, 0x0f
        /*0012*/ 	.short	(.L_10 - .L_9)


	//   ....[0]....
	.align		4
.L_9:
        /*0014*/ 	.word	index@(vprintf)


	//----- nvinfo : EIATTR_MERCURY_ISA_VERSION
	.align		4
.L_10:
        /*0018*/ 	.byte	0x03, 0x5f
        /*001a*/ 	.short	0x0101


	//----- nvinfo : EIATTR_VRC_CTA_INIT_COUNT
	.align		4
        /*001c*/ 	.byte	0x02, 0x4a
	.zero		1
	.zero		1


	//----- nvinfo : EIATTR_SYSCALL_OFFSETS
	.align		4
        /*0020*/ 	.byte	0x04, 0x46
        /*0022*/ 	.short	(.L_12 - .L_11)


	//   ....[0]....
.L_11:
        /*0024*/ 	.word	0x000000e0


	//----- nvinfo : EIATTR_EXIT_INSTR_OFFSETS
	.align		4
.L_12:
        /*0028*/ 	.byte	0x04, 0x1c
        /*002a*/ 	.short	(.L_14 - .L_13)


	//   ....[0]....
.L_13:
        /*002c*/ 	.word	0x000000f0


	//----- nvinfo : EIATTR_SW_WAR
	.align		4
.L_14:
        /*0030*/ 	.byte	0x04, 0x36
        /*0032*/ 	.short	(.L_16 - .L_15)
.L_15:
        /*0034*/ 	.word	0x00000008
.L_16:


//--------------------- .nv.callgraph             --------------------------
	.section	.nv.callgraph,"",@"SHT_CUDA_CALLGRAPH"
	.align	4
	.sectionentsize	8
	.align		4
        /*0000*/ 	.word	0x00000000
	.align		4
        /*0004*/ 	.word	0xffffffff
	.align		4
        /*0008*/ 	.word	index@(_Z10hello_cudav)
	.align		4
        /*000c*/ 	.word	index@(vprintf)
	.align		4
        /*0010*/ 	.word	0x00000000
	.align		4
        /*0014*/ 	.word	0xfffffffe
	.align		4
        /*0018*/ 	.word	0x00000000
	.align		4
        /*001c*/ 	.word	0xfffffffd
	.align		4
        /*0020*/ 	.word	0x00000000
	.align		4
        /*0024*/ 	.word	0xfffffffc


//--------------------- .nv.constant4             --------------------------
	.section	.nv.constant4,"a",@progbits
	.align	8
	.align		8
.nv.constant4:
        /*0000*/ 	.dword	vprintf
	.align		8
        /*0008*/ 	.dword	$str


//--------------------- .text._Z10hello_cudav     --------------------------
	.section	.text._Z10hello_cudav,"ax",@progbits
	.align	128
        .global         _Z10hello_cudav
        .type           _Z10hello_cudav,@function
        .size           _Z10hello_cudav,(.L_x_2 - _Z10hello_cudav)
        .other          _Z10hello_cudav,@"STO_CUDA_ENTRY STV_DEFAULT"
_Z10hello_cudav:
.text._Z10hello_cudav:
[----:B------:R-:W0:Y:S01]  /*0000*/  LDC R1, c[0x0][0x37c] ;  /* 0x0000df00ff017b82 */ /* 0x000e220000000800 */
[----:B------:R-:W1:Y:S01]  /*0010*/  S2R R8, SR_TID.X ;  /* 0x0000000000087919 */ /* 0x000e620000002100 */
[----:B0-----:R-:W-:Y:S01]  /*0020*/  VIADD R1, R1, 0xfffffff8 ;  /* 0xfffffff801017836 */ /* 0x001fe20000000000 */
[----:B------:R-:W-:Y:S01]  /*0030*/  MOV R0, 0x0 ;  /* 0x0000000000007802 */ /* 0x000fe20000000f00 */
[----:B------:R-:W0:Y:S04]  /*0040*/  LDCU UR4, c[0x0][0x2f8] ;  /* 0x00005f00ff0477ac */ /* 0x000e280008000800 */
[----:B------:R2:W3:Y:S01]  /*0050*/  LDC.64 R2, c[0x4][R0] ;  /* 0x0100000000027b82 */ /* 0x0004e20000000a00 */
[----:B------:R-:W4:Y:S01]  /*0060*/  LDCU.64 UR6, c[0x4][0x8] ;  /* 0x01000100ff0677ac */ /* 0x000f220008000a00 */
[----:B------:R-:W5:Y:S01]  /*0070*/  LDCU UR5, c[0x0][0x2fc] ;  /* 0x00005f80ff0577ac */ /* 0x000f620008000800 */
[----:B0-----:R-:W-:Y:S01]  /*0080*/  IADD3 R6, P0, PT, R1, UR4, RZ ;  /* 0x0000000401067c10 */ /* 0x001fe2000ff1e0ff */
[----:B----4-:R-:W-:Y:S01]  /*0090*/  IMAD.U32 R4, RZ, RZ, UR6 ;  /* 0x00000006ff047e24 */ /* 0x010fe2000f8e00ff */
[----:B------:R-:W-:-:S03]  /*00a0*/  MOV R5, UR7 ;  /* 0x0000000700057c02 */ /* 0x000fc60008000f00 */
[----:B-----5:R-:W-:Y:S01]  /*00b0*/  IMAD.X R7, RZ, RZ, UR5, P0 ;  /* 0x00000005ff077e24 */ /* 0x020fe200080e06ff */
[----:B-1----:R2:W-:Y:S07]  /*00c0*/  STL [R1], R8 ;  /* 0x0000000801007387 */ /* 0x0025ee0000100800 */
[----:B------:R-:W-:-:S07]  /*00d0*/  LEPC R20, `(.L_x_0) ;  /* 0x000000001014794e */ /* 0x000fce0000000000 */
[----:B--23--:R-:W-:Y:S05]  /*00e0*/  CALL.ABS.NOINC R2 ;  /* 0x0000000002007343 */ /* 0x00cfea0003c00000 */
.L_x_0:
[----:B------:R-:W-:Y:S05]  /*00f0*/  EXIT ;  /* 0x000000000000794d */ /* 0x000fea0003800000 */
.L_x_1:
[----:B------:R-:W-:-:S00]  /*0100*/  BRA `(.L_x_1) ;  /* 0xfffffffc00fc7947 */ /* 0x000fc0000383ffff */
[----:B------:R-:W-:-:S00]  /*0110*/  NOP ;  /* 0x0000000000007918 */ /* 0x000fc00000000000 */
        /* <DEDUP_REMOVED lines=14> */
.L_x_2:


//--------------------- .nv.global.init           --------------------------
	.section	.nv.global.init,"aw",@progbits
.nv.global.init:
	.type		$str,@object
	.size		$str,(.L_0 - $str)
$str:
        /*0000*/ 	.byte	0x48, 0x65, 0x6c, 0x6c, 0x6f, 0x20, 0x57, 0x6f, 0x72, 0x6c, 0x64, 0x20, 0x66, 0x72, 0x6f, 0x6d
        /*0010*/ 	.byte	0x20, 0x47, 0x50, 0x55, 0x21, 0x20, 0x28, 0x54, 0x68, 0x72, 0x65, 0x61, 0x64, 0x20, 0x25, 0x64
        /*0020*/ 	.byte	0x29, 0x0a, 0x00
.L_0:


//--------------------- .nv.shared.reserved.0     --------------------------
	.section	.nv.shared.reserved.0,"aw",@nobits
	.weak		__nv_reservedSMEM_offset_0_alias
	.size		__nv_reservedSMEM_offset_0_alias, 0, 64
	.other		__nv_reservedSMEM_offset_0_alias,@"STO_CUDA_RESERVED_SHARED STV_DEFAULT"
__nv_reservedSMEM_offset_0_alias:
	.zero		0
	.zero		64


//--------------------- .nv.constant0._Z10hello_cudav --------------------------
	.section	.nv.constant0._Z10hello_cudav,"a",@progbits
	.sectionflags	@""
	.align	4
.nv.constant0._Z10hello_cudav:
	.zero		896


//--------------------- SYMBOLS --------------------------

	.type		.nv.reservedSmem.offset0,@object
	.size		.nv.reservedSmem.offset0,0x4
	.type		vprintf,@function
